//
// Generated by NVIDIA NVVM Compiler
//
// Compiler Build ID: CL-36424714
// Cuda compilation tools, release 13.0, V13.0.88
// Based on NVVM 20.0.0
//

.version 9.0
.target sm_100
.address_size 64

	// .globl	_Z7kernel16TensorIfLi3EES_IfLi2EES_IfLi1EES_IlLi1EE
.extern .shared .align 16 .b8 array[];

.visible .entry _Z7kernel16TensorIfLi3EES_IfLi2EES_IfLi1EES_IlLi1EE(
	.param .align 8 .b8 _Z7kernel16TensorIfLi3EES_IfLi2EES_IfLi1EES_IlLi1EE_param_0[32],
	.param .align 8 .b8 _Z7kernel16TensorIfLi3EES_IfLi2EES_IfLi1EES_IlLi1EE_param_1[24],
	.param .align 8 .b8 _Z7kernel16TensorIfLi3EES_IfLi2EES_IfLi1EES_IlLi1EE_param_2[16],
	.param .align 8 .b8 _Z7kernel16TensorIfLi3EES_IfLi2EES_IfLi1EES_IlLi1EE_param_3[16]
)
{
	.reg .pred 	%p<38>;
	.reg .b32 	%r<140>;
	.reg .b32 	%f<67>;
	.reg .b64 	%rd<35>;

	ld.param.u64 	%rd1, [_Z7kernel16TensorIfLi3EES_IfLi2EES_IfLi1EES_IlLi1EE_param_0];
	ld.param.u32 	%r3, [_Z7kernel16TensorIfLi3EES_IfLi2EES_IfLi1EES_IlLi1EE_param_0+16];
	ld.param.u64 	%rd2, [_Z7kernel16TensorIfLi3EES_IfLi2EES_IfLi1EES_IlLi1EE_param_1];
	ld.param.u64 	%rd3, [_Z7kernel16TensorIfLi3EES_IfLi2EES_IfLi1EES_IlLi1EE_param_2];
	ld.param.u64 	%rd4, [_Z7kernel16TensorIfLi3EES_IfLi2EES_IfLi1EES_IlLi1EE_param_3];
	ld.param.v2.u32 	{%r1, %r2}, [_Z7kernel16TensorIfLi3EES_IfLi2EES_IfLi1EES_IlLi1EE_param_0+8];
	mov.u32 	%r4, %ctaid.x;
	mov.u32 	%r5, %ntid.x;
	mul.lo.s32 	%r6, %r4, %r5;
	mov.u32 	%r7, %tid.x;
	add.s32 	%r8, %r6, %r7;
	mov.u32 	%r9, %ntid.y;
	add.s32 	%r68, %r9, %r1;
	add.s32 	%r69, %r68, -1;
	div.s32 	%r70, %r69, %r9;
	mov.u32 	%r10, %nctaid.y;
	add.s32 	%r11, %r10, -1;
	add.s32 	%r71, %r11, %r70;
	div.s32 	%r12, %r71, %r10;
	setp.lt.s32 	%p2, %r12, 1;
	mov.f32 	%f57, 0fFF800000;
	@%p2 bra 	$L__BB0_5;
	mov.u32 	%r72, %ctaid.y;
	mov.u32 	%r73, %tid.y;
	mul.lo.s32 	%r13, %r2, %r3;
	neg.s32 	%r127, %r12;
	mul.lo.s32 	%r74, %r9, %r72;
	mad.lo.s32 	%r125, %r74, %r12, %r73;
	mad.lo.s32 	%r75, %r13, %r125, %r7;
	add.s32 	%r126, %r75, %r6;
	mul.lo.s32 	%r17, %r13, %r9;
	cvta.to.global.u64 	%rd5, %rd1;
	mov.f32 	%f57, 0fFF800000;
$L__BB0_2:
	.pragma "nounroll";
	setp.ge.s32 	%p3, %r8, %r13;
	setp.ge.s32 	%p4, %r125, %r1;
	or.pred  	%p5, %p4, %p3;
	@%p5 bra 	$L__BB0_4;
	mul.wide.s32 	%rd10, %r126, 4;
	add.s64 	%rd11, %rd5, %rd10;
	ld.global.f32 	%f21, [%rd11];
	add.f32 	%f22, %f21, %f21;
	max.f32 	%f57, %f57, %f22;
$L__BB0_4:
	add.s32 	%r127, %r127, 1;
	setp.ne.s32 	%p6, %r127, 0;
	add.s32 	%r126, %r126, %r17;
	add.s32 	%r125, %r125, %r9;
	@%p6 bra 	$L__BB0_2;
$L__BB0_5:
	mul.lo.s32 	%r24, %r2, %r3;
	setp.ge.s32 	%p7, %r8, %r24;
	cvta.to.global.u64 	%rd12, %rd2;
	mul.wide.u32 	%rd13, %r8, 4;
	add.s64 	%rd6, %rd12, %rd13;
	mov.f32 	%f59, 0fFF800000;
	@%p7 bra 	$L__BB0_7;
	mov.b32 	%r76, -8388608;
	st.global.u32 	[%rd6], %r76;
	mov.f32 	%f59, %f57;
$L__BB0_7:
	mov.u32 	%r25, %tid.y;
	mov.u32 	%r26, %tid.z;
	mad.lo.s32 	%r27, %r26, %r5, %r7;
	mad.lo.s32 	%r77, %r27, %r9, %r25;
	shl.b32 	%r78, %r77, 2;
	mov.u32 	%r79, array;
	add.s32 	%r28, %r79, %r78;
	st.shared.f32 	[%r28], %f59;
	bar.sync 	0;
	clz.b32 	%r29, %r9;
	mov.b32 	%r80, -2147483648;
	shr.u32 	%r81, %r80, %r29;
	setp.lt.u32 	%p8, %r25, %r81;
	add.s32 	%r82, %r81, %r25;
	setp.lt.u32 	%p9, %r82, %r9;
	and.pred  	%p1, %p8, %p9;
	shl.b32 	%r84, %r81, 2;
	add.s32 	%r30, %r28, %r84;
	not.pred 	%p10, %p1;
	@%p10 bra 	$L__BB0_9;
	ld.shared.f32 	%f24, [%r30];
	ld.shared.f32 	%f25, [%r28];
	max.f32 	%f26, %f25, %f24;
	st.shared.f32 	[%r28], %f26;
$L__BB0_9:
	bar.sync 	0;
	mov.b32 	%r85, 1073741824;
	shr.u32 	%r139, %r85, %r29;
	setp.lt.u32 	%p11, %r9, 4;
	@%p11 bra 	$L__BB0_14;
	mov.u32 	%r128, %r139;
$L__BB0_11:
	setp.ge.u32 	%p12, %r25, %r128;
	@%p12 bra 	$L__BB0_13;
	shl.b32 	%r86, %r128, 2;
	add.s32 	%r87, %r28, %r86;
	ld.shared.f32 	%f27, [%r87];
	ld.shared.f32 	%f28, [%r28];
	max.f32 	%f29, %f28, %f27;
	st.shared.f32 	[%r28], %f29;
$L__BB0_13:
	bar.sync 	0;
	shr.u32 	%r33, %r128, 1;
	setp.gt.u32 	%p13, %r128, 3;
	mov.u32 	%r128, %r33;
	@%p13 bra 	$L__BB0_11;
$L__BB0_14:
	setp.ne.s32 	%p14, %r25, 0;
	mov.f32 	%f60, 0fFF800000;
	@%p14 bra 	$L__BB0_17;
	ld.shared.f32 	%f31, [%r28];
	max.f32 	%f60, %f31, 0fFF800000;
	setp.lt.u32 	%p15, %r9, 2;
	@%p15 bra 	$L__BB0_17;
	ld.shared.f32 	%f32, [%r28+4];
	max.f32 	%f60, %f60, %f32;
$L__BB0_17:
	setp.ne.s32 	%p16, %r25, 0;
	bar.sync 	0;
	mov.u32 	%r88, %ctaid.z;
	mov.u32 	%r89, %nctaid.x;
	mad.lo.s32 	%r34, %r88, %r89, %r4;
	mov.u32 	%r35, %ntid.z;
	mul.lo.s32 	%r36, %r5, %r35;
	mul.lo.s32 	%r90, %r36, %r10;
	mul.lo.s32 	%r91, %r90, %r34;
	cvta.to.global.u64 	%rd14, %rd3;
	mul.wide.s32 	%rd15, %r91, 4;
	add.s64 	%rd7, %rd14, %rd15;
	@%p16 bra 	$L__BB0_19;
	mov.u32 	%r92, %ctaid.y;
	mad.lo.s32 	%r93, %r36, %r92, %r27;
	mul.wide.u32 	%rd16, %r93, 4;
	add.s64 	%rd17, %rd7, %rd16;
	st.volatile.global.f32 	[%rd17], %f60;
$L__BB0_19:
	cvta.to.global.u64 	%rd18, %rd4;
	mul.wide.s32 	%rd19, %r34, 8;
	add.s64 	%rd8, %rd18, %rd19;
	mov.u32 	%r37, %ctaid.y;
	membar.gl;
	bar.sync 	0;
	or.b32  	%r94, %r7, %r25;
	or.b32  	%r95, %r94, %r26;
	setp.ne.s32 	%p17, %r95, 0;
	@%p17 bra 	$L__BB0_24;
	setp.ne.s32 	%p18, %r37, %r11;
	setp.eq.s32 	%p19, %r37, %r11;
	cvt.u64.u32 	%rd20, %r10;
	sub.s64 	%rd21, -9223372036854775807, %rd20;
	selp.b64 	%rd22, %rd21, 1, %p19;
	atom.global.add.u64 	%rd9, [%rd8], %rd22;
	@%p18 bra 	$L__BB0_24;
	mov.b32 	%r129, 8;
$L__BB0_22:
	ld.volatile.global.u64 	%rd23, [%rd8];
	xor.b64  	%rd24, %rd23, %rd9;
	setp.lt.s64 	%p20, %rd24, 0;
	@%p20 bra 	$L__BB0_24;
	// begin inline asm
	nanosleep.u32 %r129;
	// end inline asm
	setp.lt.u32 	%p37, %r129, 256;
	selp.u32 	%r124, 1, 0, %p37;
	shl.b32 	%r129, %r129, %r124;
	bra.uni 	$L__BB0_22;
$L__BB0_24:
	setp.ne.s32 	%p21, %r37, %r11;
	bar.sync 	0;
	@%p21 bra 	$L__BB0_43;
	setp.ge.u32 	%p22, %r25, %r10;
	mov.f32 	%f65, 0fFF800000;
	@%p22 bra 	$L__BB0_32;
	add.s32 	%r97, %r25, %r9;
	max.u32 	%r98, %r10, %r97;
	setp.lt.u32 	%p23, %r97, %r10;
	selp.u32 	%r99, 1, 0, %p23;
	add.s32 	%r100, %r97, %r99;
	sub.s32 	%r101, %r98, %r100;
	div.u32 	%r102, %r101, %r9;
	add.s32 	%r40, %r102, %r99;
	and.b32  	%r103, %r40, 3;
	setp.eq.s32 	%p24, %r103, 3;
	mov.f32 	%f65, 0fFF800000;
	mov.u32 	%r133, %r25;
	@%p24 bra 	$L__BB0_29;
	mad.lo.s32 	%r104, %r25, %r35, %r26;
	mad.lo.s32 	%r131, %r5, %r104, %r7;
	mul.lo.s32 	%r105, %r35, %r9;
	mul.lo.s32 	%r42, %r105, %r5;
	add.s32 	%r106, %r40, 1;
	and.b32  	%r107, %r106, 3;
	neg.s32 	%r130, %r107;
	mov.f32 	%f65, 0fFF800000;
	mov.u32 	%r133, %r25;
$L__BB0_28:
	.pragma "nounroll";
	mul.wide.u32 	%rd25, %r131, 4;
	add.s64 	%rd26, %rd7, %rd25;
	ld.volatile.global.f32 	%f37, [%rd26];
	max.f32 	%f65, %f65, %f37;
	add.s32 	%r133, %r133, %r9;
	add.s32 	%r131, %r131, %r42;
	add.s32 	%r130, %r130, 1;
	setp.ne.s32 	%p25, %r130, 0;
	@%p25 bra 	$L__BB0_28;
$L__BB0_29:
	setp.lt.u32 	%p26, %r40, 3;
	@%p26 bra 	$L__BB0_32;
	shl.b32 	%r108, %r9, 1;
	add.s32 	%r109, %r133, %r108;
	mad.lo.s32 	%r110, %r35, %r109, %r26;
	mad.lo.s32 	%r137, %r5, %r110, %r7;
	mul.lo.s32 	%r111, %r35, %r9;
	mul.lo.s32 	%r112, %r111, %r5;
	shl.b32 	%r52, %r112, 2;
	mad.lo.s32 	%r113, %r9, 3, %r133;
	mad.lo.s32 	%r114, %r35, %r113, %r26;
	mad.lo.s32 	%r136, %r5, %r114, %r7;
	add.s32 	%r115, %r9, %r133;
	mad.lo.s32 	%r116, %r35, %r115, %r26;
	mad.lo.s32 	%r135, %r5, %r116, %r7;
	mad.lo.s32 	%r117, %r35, %r133, %r26;
	mad.lo.s32 	%r134, %r5, %r117, %r7;
$L__BB0_31:
	mul.wide.u32 	%rd27, %r134, 4;
	add.s64 	%rd28, %rd7, %rd27;
	ld.volatile.global.f32 	%f38, [%rd28];
	max.f32 	%f39, %f65, %f38;
	add.s32 	%r118, %r133, %r9;
	mul.wide.u32 	%rd29, %r135, 4;
	add.s64 	%rd30, %rd7, %rd29;
	ld.volatile.global.f32 	%f40, [%rd30];
	max.f32 	%f41, %f39, %f40;
	add.s32 	%r119, %r118, %r9;
	mul.wide.u32 	%rd31, %r137, 4;
	add.s64 	%rd32, %rd7, %rd31;
	ld.volatile.global.f32 	%f42, [%rd32];
	max.f32 	%f43, %f41, %f42;
	add.s32 	%r120, %r119, %r9;
	mul.wide.u32 	%rd33, %r136, 4;
	add.s64 	%rd34, %rd7, %rd33;
	ld.volatile.global.f32 	%f44, [%rd34];
	max.f32 	%f65, %f43, %f44;
	add.s32 	%r133, %r120, %r9;
	add.s32 	%r137, %r137, %r52;
	add.s32 	%r136, %r136, %r52;
	add.s32 	%r135, %r135, %r52;
	add.s32 	%r134, %r134, %r52;
	setp.lt.u32 	%p27, %r133, %r10;
	@%p27 bra 	$L__BB0_31;
$L__BB0_32:
	st.shared.f32 	[%r28], %f65;
	bar.sync 	0;
	@%p10 bra 	$L__BB0_34;
	ld.shared.f32 	%f45, [%r30];
	ld.shared.f32 	%f46, [%r28];
	max.f32 	%f47, %f46, %f45;
	st.shared.f32 	[%r28], %f47;
$L__BB0_34:
	setp.lt.u32 	%p29, %r9, 4;
	bar.sync 	0;
	@%p29 bra 	$L__BB0_38;
$L__BB0_35:
	setp.ge.u32 	%p30, %r25, %r139;
	@%p30 bra 	$L__BB0_37;
	shl.b32 	%r121, %r139, 2;
	add.s32 	%r122, %r28, %r121;
	ld.shared.f32 	%f48, [%r122];
	ld.shared.f32 	%f49, [%r28];
	max.f32 	%f50, %f49, %f48;
	st.shared.f32 	[%r28], %f50;
$L__BB0_37:
	bar.sync 	0;
	shr.u32 	%r67, %r139, 1;
	setp.gt.u32 	%p31, %r139, 3;
	mov.u32 	%r139, %r67;
	@%p31 bra 	$L__BB0_35;
$L__BB0_38:
	setp.ne.s32 	%p32, %r25, 0;
	mov.f32 	%f66, 0fFF800000;
	@%p32 bra 	$L__BB0_41;
	ld.shared.f32 	%f52, [%r28];
	max.f32 	%f66, %f52, 0fFF800000;
	setp.lt.u32 	%p33, %r9, 2;
	@%p33 bra 	$L__BB0_41;
	ld.shared.f32 	%f53, [%r28+4];
	max.f32 	%f66, %f66, %f53;
$L__BB0_41:
	setp.ne.s32 	%p34, %r25, 0;
	setp.ge.s32 	%p35, %r8, %r24;
	bar.sync 	0;
	or.pred  	%p36, %p34, %p35;
	@%p36 bra 	$L__BB0_43;
	ld.global.f32 	%f54, [%rd6];
	max.f32 	%f55, %f54, %f66;
	st.global.f32 	[%rd6], %f55;
$L__BB0_43:
	ret;

}


// ===== COMPILED SASS (sm_100) =====

	.target	sm_100

	.elftype	@"ET_EXEC"


//--------------------- .note.nv.tkinfo           --------------------------
	.section	.note.nv.tkinfo,"",@"SHT_NOTE"
	.sectionflags	@"SHF_NOTE_NV_TKINFO"
	.tkinfo
        /*0018*/ 	.word	0x00000002
        /*0030*/ 	.string	""
        /*0030*/ 	.string	"ptxas"
        /*0030*/ 	.string	"Cuda compilation tools, release 13.0, V13.0.88"
        /*0030*/ 	.string	"Build cuda_13.0.r13.0/compiler.36424714_0"
        /*0030*/ 	.string	"-arch sm_100 -m 64 "



//--------------------- .note.nv.cuinfo           --------------------------
	.section	.note.nv.cuinfo,"",@"SHT_NOTE"
	.sectionflags	@"SHF_NOTE_NV_CUINFO"
        /*0018*/ 	.short	0x0002
        /*001a*/ 	.short	0x0064
        /*001c*/ 	.short	0x0082
	.zero		2


//--------------------- .nv.info                  --------------------------
	.section	.nv.info,"",@"SHT_CUDA_INFO"
	.align	4


	//----- nvinfo : EIATTR_REGCOUNT
	.align		4
        /*0000*/ 	.byte	0x04, 0x2f
        /*0002*/ 	.short	(.L_1 - .L_0)
	.align		4
.L_0:
        /*0004*/ 	.word	index@(_Z7kernel16TensorIfLi3EES_IfLi2EES_IfLi1EES_IlLi1EE)
        /*0008*/ 	.word	0x0000001e


	//----- nvinfo : EIATTR_FRAME_SIZE
	.align		4
.L_1:
        /*000c*/ 	.byte	0x04, 0x11
        /*000e*/ 	.short	(.L_3 - .L_2)
	.align		4
.L_2:
        /*0010*/ 	.word	index@(_Z7kernel16TensorIfLi3EES_IfLi2EES_IfLi1EES_IlLi1EE)
        /*0014*/ 	.word	0x00000000


	//----- nvinfo : EIATTR_MIN_STACK_SIZE
	.align		4
.L_3:
        /*0018*/ 	.byte	0x04, 0x12
        /*001a*/ 	.short	(.L_5 - .L_4)
	.align		4
.L_4:
        /*001c*/ 	.word	index@(_Z7kernel16TensorIfLi3EES_IfLi2EES_IfLi1EES_IlLi1EE)
        /*0020*/ 	.word	0x00000000
.L_5:


//--------------------- .nv.compat                --------------------------
	.section	.nv.compat,"",@"SHT_CUDA_COMPAT_INFO"
	.align	4
        /*0000*/ 	.byte	0x02, 0x09, 0x00, 0x00, 0x02, 0x02, 0x01, 0x00, 0x02, 0x05, 0x05, 0x00, 0x03, 0x07, 0x01, 0x01
        /*0010*/ 	.byte	0x02, 0x03, 0x00, 0x00, 0x02, 0x06, 0x01, 0x00, 0x04, 0x0b, 0x08, 0x00, 0x09, 0x00, 0x00, 0x00
        /*0020*/ 	.byte	0x00, 0x00, 0x00, 0x00


//--------------------- .nv.info._Z7kernel16TensorIfLi3EES_IfLi2EES_IfLi1EES_IlLi1EE --------------------------
	.section	.nv.info._Z7kernel16TensorIfLi3EES_IfLi2EES_IfLi1EES_IlLi1EE,"",@"SHT_CUDA_INFO"
	.sectionflags	@""
	.align	4


	//----- nvinfo : EIATTR_CUDA_API_VERSION
	.align		4
        /*0000*/ 	.byte	0x04, 0x37
        /*0002*/ 	.short	(.L_7 - .L_6)
.L_6:
        /*0004*/ 	.word	0x00000082


	//----- nvinfo : EIATTR_KPARAM_INFO
	.align		4
.L_7:
        /*0008*/ 	.byte	0x04, 0x17
        /*000a*/ 	.short	(.L_9 - .L_8)
.L_8:
        /*000c*/ 	.word	0x00000000
        /*0010*/ 	.short	0x0003
        /*0012*/ 	.short	0x0048
        /*0014*/ 	.byte	0x00, 0xf0, 0x41, 0x00


	//----- nvinfo : EIATTR_KPARAM_INFO
	.align		4
.L_9:
        /*0018*/ 	.byte	0x04, 0x17
        /*001a*/ 	.short	(.L_11 - .L_10)
.L_10:
        /*001c*/ 	.word	0x00000000
        /*0020*/ 	.short	0x0002
        /*0022*/ 	.short	0x0038
        /*0024*/ 	.byte	0x00, 0xf0, 0x41, 0x00


	//----- nvinfo : EIATTR_KPARAM_INFO
	.align		4
.L_11:
        /*0028*/ 	.byte	0x04, 0x17
        /*002a*/ 	.short	(.L_13 - .L_12)
.L_12:
        /*002c*/ 	.word	0x00000000
        /*0030*/ 	.short	0x0001
        /*0032*/ 	.short	0x0020
        /*0034*/ 	.byte	0x00, 0xf0, 0x61, 0x00


	//----- nvinfo : EIATTR_KPARAM_INFO
	.align		4
.L_13:
        /*0038*/ 	.byte	0x04, 0x17
        /*003a*/ 	.short	(.L_15 - .L_14)
.L_14:
        /*003c*/ 	.word	0x00000000
        /*0040*/ 	.short	0x0000
        /*0042*/ 	.short	0x0000
        /*0044*/ 	.byte	0x00, 0xf0, 0x81, 0x00


	//----- nvinfo : EIATTR_SPARSE_MMA_MASK
	.align		4
.L_15:
        /*0048*/ 	.byte	0x03, 0x50
        /*004a*/ 	.short	0x0000


	//----- nvinfo : EIATTR_MAXREG_COUNT
	.align		4
        /*004c*/ 	.byte	0x03, 0x1b
        /*004e*/ 	.short	0x00ff


	//----- nvinfo : EIATTR_NUM_BARRIERS
	.align		4
        /*0050*/ 	.byte	0x02, 0x4c
        /*0052*/ 	.byte	0x01
	.zero		1


	//----- nvinfo : EIATTR_MERCURY_ISA_VERSION
	.align		4
        /*0054*/ 	.byte	0x03, 0x5f
        /*0056*/ 	.short	0x0101


	//----- nvinfo : EIATTR_INT_WARP_WIDE_INSTR_OFFSETS
	.align		4
        /*0058*/ 	.byte	0x04, 0x31
        /*005a*/ 	.short	(.L_17 - .L_16)


	//   ....[0]....
.L_16:
        /*005c*/ 	.word	0x00000ae0


	//   ....[1]....
        /*0060*/ 	.word	0x00000be0


	//   ....[2]....
        /*0064*/ 	.word	0x00000bf0


	//----- nvinfo : EIATTR_VRC_CTA_INIT_COUNT
	.align		4
.L_17:
        /*0068*/ 	.byte	0x02, 0x4a
	.zero		1
	.zero		1


	//----- nvinfo : EIATTR_EXIT_INSTR_OFFSETS
	.align		4
        /*006c*/ 	.byte	0x04, 0x1c
        /*006e*/ 	.short	(.L_19 - .L_18)


	//   ....[0]....
.L_18:
        /*0070*/ 	.word	0x00000d90


	//   ....[1]....
        /*0074*/ 	.word	0x00001500


	//   ....[2]....
        /*0078*/ 	.word	0x00001540


	//----- nvinfo : EIATTR_CRS_STACK_SIZE
	.align		4
.L_19:
        /*007c*/ 	.byte	0x04, 0x1e
        /*007e*/ 	.short	(.L_21 - .L_20)
.L_20:
        /*0080*/ 	.word	0x00000000


	//----- nvinfo : EIATTR_CBANK_PARAM_SIZE
	.align		4
.L_21:
        /*0084*/ 	.byte	0x03, 0x19
        /*0086*/ 	.short	0x0058


	//----- nvinfo : EIATTR_PARAM_CBANK
	.align		4
        /*0088*/ 	.byte	0x04, 0x0a
        /*008a*/ 	.short	(.L_23 - .L_22)
	.align		4
.L_22:
        /*008c*/ 	.word	index@(.nv.constant0._Z7kernel16TensorIfLi3EES_IfLi2EES_IfLi1EES_IlLi1EE)
        /*0090*/ 	.short	0x0380
        /*0092*/ 	.short	0x0058


	//----- nvinfo : EIATTR_SW_WAR
	.align		4
.L_23:
        /*0094*/ 	.byte	0x04, 0x36
        /*0096*/ 	.short	(.L_25 - .L_24)
.L_24:
        /*0098*/ 	.word	0x00000008
.L_25:


//--------------------- .nv.callgraph             --------------------------
	.section	.nv.callgraph,"",@"SHT_CUDA_CALLGRAPH"
	.align	4
	.sectionentsize	8
	.align		4
        /*0000*/ 	.word	0x00000000
	.align		4
        /*0004*/ 	.word	0xffffffff
	.align		4
        /*0008*/ 	.word	0x00000000
	.align		4
        /*000c*/ 	.word	0xfffffffe
	.align		4
        /*0010*/ 	.word	0x00000000
	.align		4
        /*0014*/ 	.word	0xfffffffd
	.align		4
        /*0018*/ 	.word	0x00000000
	.align		4
        /*001c*/ 	.word	0xfffffffc


//--------------------- .text._Z7kernel16TensorIfLi3EES_IfLi2EES_IfLi1EES_IlLi1EE --------------------------
	.section	.text._Z7kernel16TensorIfLi3EES_IfLi2EES_IfLi1EES_IlLi1EE,"ax",@progbits
	.align	128
        .global         _Z7kernel16TensorIfLi3EES_IfLi2EES_IfLi1EES_IlLi1EE
        .type           _Z7kernel16TensorIfLi3EES_IfLi2EES_IfLi1EES_IlLi1EE,@function
        .size           _Z7kernel16TensorIfLi3EES_IfLi2EES_IfLi1EES_IlLi1EE,(.L_x_19 - _Z7kernel16TensorIfLi3EES_IfLi2EES_IfLi1EES_IlLi1EE)
        .other          _Z7kernel16TensorIfLi3EES_IfLi2EES_IfLi1EES_IlLi1EE,@"STO_CUDA_ENTRY STV_DEFAULT"
_Z7kernel16TensorIfLi3EES_IfLi2EES_IfLi1EES_IlLi1EE:
.text._Z7kernel16TensorIfLi3EES_IfLi2EES_IfLi1EES_IlLi1EE:
[----:B------:R-:W-:Y:S01]  /*0000*/  LDC R1, c[0x0][0x37c] ;  /* 0x0000df00ff017b82 */ /* 0x000fe20000000800 */
[----:B------:R-:W0:Y:S07]  /*0010*/  LDCU UR8, c[0x0][0x360] ;  /* 0x00006c00ff0877ac */ /* 0x000e2e0008000800 */
[----:B------:R-:W1:Y:S01]  /*0020*/  LDC R0, c[0x0][0x364] ;  /* 0x0000d900ff007b82 */ /* 0x000e620000000800 */
[----:B------:R-:W2:Y:S01]  /*0030*/  S2R R19, SR_TID.X ;  /* 0x0000000000137919 */ /* 0x000ea20000002100 */
[----:B------:R-:W3:Y:S01]  /*0040*/  LDCU.64 UR10, c[0x0][0x358] ;  /* 0x00006b00ff0a77ac */ /* 0x000ee20008000a00 */
[----:B------:R-:W4:Y:S05]  /*0050*/  S2R R13, SR_TID.Y ;  /* 0x00000000000d7919 */ /* 0x000f2a0000002200 */
[----:B------:R-:W5:Y:S08]  /*0060*/  LDC R5, c[0x0][0x388] ;  /* 0x0000e200ff057b82 */ /* 0x000f700000000800 */
[----:B------:R-:W0:Y:S01]  /*0070*/  LDC R12, c[0x0][0x374] ;  /* 0x0000dd00ff0c7b82 */ /* 0x000e220000000800 */
[----:B-1----:R-:W-:-:S07]  /*0080*/  IABS R7, R0 ;  /* 0x0000000000077213 */ /* 0x002fce0000000000 */
[----:B------:R-:W1:Y:S01]  /*0090*/  S2UR UR7, SR_CTAID.X ;  /* 0x00000000000779c3 */ /* 0x000e620000002500 */
[----:B------:R-:W-:Y:S01]  /*00a0*/  IABS R8, R0 ;  /* 0x0000000000087213 */ /* 0x000fe20000000000 */
[----:B------:R-:W3:Y:S04]  /*00b0*/  I2F.RP R4, R7 ;  /* 0x0000000700047306 */ /* 0x000ee80000209400 */
[----:B------:R-:W-:Y:S01]  /*00c0*/  IMAD.MOV R8, RZ, RZ, -R8 ;  /* 0x000000ffff087224 */ /* 0x000fe200078e0a08 */
[----:B-----5:R-:W-:Y:S01]  /*00d0*/  IADD3 R5, PT, PT, R0, -0x1, R5 ;  /* 0xffffffff00057810 */ /* 0x020fe20007ffe005 */
[----:B0-----:R-:W-:Y:S02]  /*00e0*/  VIADD R22, R12, 0xffffffff ;  /* 0xffffffff0c167836 */ /* 0x001fe40000000000 */
[----:B---3--:R-:W0:Y:S01]  /*00f0*/  MUFU.RCP R4, R4 ;  /* 0x0000000400047308 */ /* 0x008e220000001000 */
[----:B-1----:R-:W-:-:S06]  /*0100*/  UIMAD UR6, UR7, UR8, URZ ;  /* 0x00000008070672a4 */ /* 0x002fcc000f8e02ff */
[----:B--2---:R-:W-:Y:S02]  /*0110*/  VIADD R14, R19, UR6 ;  /* 0x00000006130e7c36 */ /* 0x004fe40008000000 */
[----:B0-----:R-:W-:Y:S01]  /*0120*/  VIADD R2, R4, 0xffffffe ;  /* 0x0ffffffe04027836 */ /* 0x001fe20000000000 */
[----:B------:R-:W-:Y:S02]  /*0130*/  IABS R4, R5 ;  /* 0x0000000500047213 */ /* 0x000fe40000000000 */
[----:B------:R-:W-:Y:S01]  /*0140*/  LOP3.LUT R5, R5, R0, RZ, 0x3c, !PT ;  /* 0x0000000005057212 */ /* 0x000fe200078e3cff */
[----:B------:R0:W1:Y:S03]  /*0150*/  F2I.FTZ.U32.TRUNC.NTZ R3, R2 ;  /* 0x0000000200037305 */ /* 0x000066000021f000 */
[----:B------:R-:W-:Y:S01]  /*0160*/  ISETP.GE.AND P2, PT, R5, RZ, PT ;  /* 0x000000ff0500720c */ /* 0x000fe20003f46270 */
[----:B0-----:R-:W-:-:S02]  /*0170*/  IMAD.MOV.U32 R2, RZ, RZ, RZ ;  /* 0x000000ffff027224 */ /* 0x001fc400078e00ff */
[----:B-1----:R-:W-:-:S04]  /*0180*/  IMAD.MOV R6, RZ, RZ, -R3 ;  /* 0x000000ffff067224 */ /* 0x002fc800078e0a03 */
[----:B------:R-:W-:Y:S01]  /*0190*/  IMAD R9, R6, R7, RZ ;  /* 0x0000000706097224 */ /* 0x000fe200078e02ff */
[----:B------:R-:W-:-:S03]  /*01a0*/  IABS R6, R12 ;  /* 0x0000000c00067213 */ /* 0x000fc60000000000 */
[----:B------:R-:W-:Y:S01]  /*01b0*/  IMAD.HI.U32 R3, R3, R9, R2 ;  /* 0x0000000903037227 */ /* 0x000fe200078e0002 */
[----:B------:R-:W-:-:S04]  /*01c0*/  MOV R2, R6 ;  /* 0x0000000600027202 */ /* 0x000fc80000000f00 */
[----:B------:R-:W0:Y:S01]  /*01d0*/  I2F.RP R6, R2 ;  /* 0x0000000200067306 */ /* 0x000e220000209400 */
[----:B------:R-:W-:-:S04]  /*01e0*/  IMAD.HI.U32 R3, R3, R4, RZ ;  /* 0x0000000403037227 */ /* 0x000fc800078e00ff */
[----:B------:R-:W-:-:S05]  /*01f0*/  IMAD R4, R3, R8, R4 ;  /* 0x0000000803047224 */ /* 0x000fca00078e0204 */
[----:B------:R-:W-:Y:S01]  /*0200*/  ISETP.GT.U32.AND P1, PT, R7, R4, PT ;  /* 0x000000040700720c */ /* 0x000fe20003f24070 */
[----:B0-----:R-:W0:-:S12]  /*0210*/  MUFU.RCP R6, R6 ;  /* 0x0000000600067308 */ /* 0x001e180000001000 */
[----:B------:R-:W-:Y:S02]  /*0220*/  @!P1 IMAD.IADD R4, R4, 0x1, -R7 ;  /* 0x0000000104049824 */ /* 0x000fe400078e0a07 */
[----:B------:R-:W-:Y:S01]  /*0230*/  @!P1 VIADD R3, R3, 0x1 ;  /* 0x0000000103039836 */ /* 0x000fe20000000000 */
[----:B------:R-:W-:Y:S02]  /*0240*/  ISETP.NE.AND P1, PT, R0, RZ, PT ;  /* 0x000000ff0000720c */ /* 0x000fe40003f25270 */
[----:B------:R-:W-:Y:S01]  /*0250*/  ISETP.GE.U32.AND P0, PT, R4, R7, PT ;  /* 0x000000070400720c */ /* 0x000fe20003f06070 */
[----:B0-----:R-:W-:-:S04]  /*0260*/  VIADD R4, R6, 0xffffffe ;  /* 0x0ffffffe06047836 */ /* 0x001fc80000000000 */
[----:B------:R0:W1:Y:S08]  /*0270*/  F2I.FTZ.U32.TRUNC.NTZ R5, R4 ;  /* 0x0000000400057305 */ /* 0x000070000021f000 */
[----:B------:R-:W-:Y:S01]  /*0280*/  @P0 VIADD R3, R3, 0x1 ;  /* 0x0000000103030836 */ /* 0x000fe20000000000 */
[----:B0-----:R-:W-:-:S04]  /*0290*/  IABS R4, R12 ;  /* 0x0000000c00047213 */ /* 0x001fc80000000000 */
[----:B------:R-:W-:Y:S02]  /*02a0*/  @!P2 IADD3 R3, PT, PT, -R3, RZ, RZ ;  /* 0x000000ff0303a210 */ /* 0x000fe40007ffe1ff */
[----:B------:R-:W-:Y:S01]  /*02b0*/  @!P1 LOP3.LUT R3, RZ, R0, RZ, 0x33, !PT ;  /* 0x00000000ff039212 */ /* 0x000fe200078e33ff */
[----:B------:R-:W-:Y:S02]  /*02c0*/  IMAD.MOV R8, RZ, RZ, -R4 ;  /* 0x000000ffff087224 */ /* 0x000fe400078e0a04 */
[----:B------:R-:W-:Y:S02]  /*02d0*/  HFMA2 R4, -RZ, RZ, 0, 0 ;  /* 0x00000000ff047431 */ /* 0x000fe400000001ff */
[----:B-1----:R-:W-:Y:S02]  /*02e0*/  IMAD.MOV R7, RZ, RZ, -R5 ;  /* 0x000000ffff077224 */ /* 0x002fe400078e0a05 */
[----:B------:R-:W-:Y:S02]  /*02f0*/  IMAD.IADD R3, R3, 0x1, R22 ;  /* 0x0000000103037824 */ /* 0x000fe400078e0216 */
[----:B------:R-:W-:-:S03]  /*0300*/  IMAD R7, R7, R2, RZ ;  /* 0x0000000207077224 */ /* 0x000fc600078e02ff */
[----:B------:R-:W-:Y:S01]  /*0310*/  IABS R6, R3 ;  /* 0x0000000300067213 */ /* 0x000fe20000000000 */
[----:B------:R-:W-:Y:S01]  /*0320*/  IMAD.HI.U32 R4, R5, R7, R4 ;  /* 0x0000000705047227 */ /* 0x000fe200078e0004 */
[----:B------:R-:W-:-:S03]  /*0330*/  LOP3.LUT R3, R3, R12, RZ, 0x3c, !PT ;  /* 0x0000000c03037212 */ /* 0x000fc600078e3cff */
[----:B------:R-:W-:Y:S01]  /*0340*/  IMAD.MOV.U32 R5, RZ, RZ, R6 ;  /* 0x000000ffff057224 */ /* 0x000fe200078e0006 */
[----:B------:R-:W-:Y:S01]  /*0350*/  ISETP.GE.AND P2, PT, R3, RZ, PT ;  /* 0x000000ff0300720c */ /* 0x000fe20003f46270 */
[----:B------:R-:W-:Y:S02]  /*0360*/  IMAD.MOV.U32 R6, RZ, RZ, R8 ;  /* 0x000000ffff067224 */ /* 0x000fe400078e0008 */
[----:B------:R-:W-:-:S04]  /*0370*/  IMAD.HI.U32 R4, R4, R5, RZ ;  /* 0x0000000504047227 */ /* 0x000fc800078e00ff */
[----:B------:R-:W-:-:S05]  /*0380*/  IMAD R5, R4, R6, R5 ;  /* 0x0000000604057224 */ /* 0x000fca00078e0205 */
[----:B------:R-:W-:-:S13]  /*0390*/  ISETP.GT.U32.AND P1, PT, R2, R5, PT ;  /* 0x000000050200720c */ /* 0x000fda0003f24070 */
[----:B------:R-:W-:Y:S02]  /*03a0*/  @!P1 IMAD.IADD R5, R5, 0x1, -R2 ;  /* 0x0000000105059824 */ /* 0x000fe400078e0a02 */
[----:B------:R-:W-:Y:S01]  /*03b0*/  @!P1 VIADD R4, R4, 0x1 ;  /* 0x0000000104049836 */ /* 0x000fe20000000000 */
[----:B------:R-:W-:Y:S02]  /*03c0*/  ISETP.NE.AND P1, PT, R12, RZ, PT ;  /* 0x000000ff0c00720c */ /* 0x000fe40003f25270 */
[----:B------:R-:W-:-:S13]  /*03d0*/  ISETP.GE.U32.AND P0, PT, R5, R2, PT ;  /* 0x000000020500720c */ /* 0x000fda0003f06070 */
[----:B------:R-:W-:-:S05]  /*03e0*/  @P0 IADD3 R4, PT, PT, R4, 0x1, RZ ;  /* 0x0000000104040810 */ /* 0x000fca0007ffe0ff */
[----:B------:R-:W-:Y:S02]  /*03f0*/  IMAD.MOV.U32 R6, RZ, RZ, R4 ;  /* 0x000000ffff067224 */ /* 0x000fe400078e0004 */
[----:B------:R-:W-:Y:S02]  /*0400*/  IMAD.MOV.U32 R4, RZ, RZ, -0x800000 ;  /* 0xff800000ff047424 */ /* 0x000fe400078e00ff */
[----:B------:R-:W-:Y:S01]  /*0410*/  @!P2 IMAD.MOV R6, RZ, RZ, -R6 ;  /* 0x000000ffff06a224 */ /* 0x000fe200078e0a06 */
[----:B------:R-:W-:-:S04]  /*0420*/  @!P1 LOP3.LUT R6, RZ, R12, RZ, 0x33, !PT ;  /* 0x0000000cff069212 */ /* 0x000fc800078e33ff */
[----:B------:R-:W-:-:S13]  /*0430*/  ISETP.GE.AND P0, PT, R6, 0x1, PT ;  /* 0x000000010600780c */ /* 0x000fda0003f06270 */
[----:B----4-:R-:W-:Y:S05]  /*0440*/  @!P0 BRA `(.L_x_0) ;  /* 0x0000000000648947 */ /* 0x010fea0003800000 */
[----:B------:R-:W0:Y:S01]  /*0450*/  S2R R7, SR_TID.Y ;  /* 0x0000000000077919 */ /* 0x000e220000002200 */
[----:B------:R-:W1:Y:S01]  /*0460*/  S2UR UR9, SR_CTAID.Y ;  /* 0x00000000000979c3 */ /* 0x000e620000002600 */
[----:B------:R-:W2:Y:S01]  /*0470*/  LDCU UR4, c[0x0][0x38c] ;  /* 0x00007180ff0477ac */ /* 0x000ea20008000800 */
[----:B------:R-:W-:Y:S01]  /*0480*/  IMAD.MOV.U32 R4, RZ, RZ, -0x800000 ;  /* 0xff800000ff047424 */ /* 0x000fe200078e00ff */
[----:B------:R-:W2:Y:S02]  /*0490*/  LDCU UR5, c[0x0][0x390] ;  /* 0x00007200ff0577ac */ /* 0x000ea40008000800 */
[----:B--2---:R-:W-:Y:S01]  /*04a0*/  UIMAD UR4, UR4, UR5, URZ ;  /* 0x00000005040472a4 */ /* 0x004fe2000f8e02ff */
[----:B-1----:R-:W-:Y:S01]  /*04b0*/  IMAD R2, R0, UR9, RZ ;  /* 0x0000000900027c24 */ /* 0x002fe2000f8e02ff */
[----:B------:R-:W1:Y:S04]  /*04c0*/  LDCU UR5, c[0x0][0x388] ;  /* 0x00007100ff0577ac */ /* 0x000e680008000800 */
[----:B------:R-:W-:Y:S01]  /*04d0*/  ISETP.GE.AND P0, PT, R14, UR4, PT ;  /* 0x000000040e007c0c */ /* 0x000fe2000bf06270 */
[----:B------:R-:W-:-:S02]  /*04e0*/  IMAD R5, R0, UR4, RZ ;  /* 0x0000000400057c24 */ /* 0x000fc4000f8e02ff */
[C---:B0-----:R-:W-:Y:S01]  /*04f0*/  IMAD R7, R6.reuse, R2, R7 ;  /* 0x0000000206077224 */ /* 0x041fe200078e0207 */
[----:B------:R-:W-:-:S03]  /*0500*/  IADD3 R6, PT, PT, -R6, RZ, RZ ;  /* 0x000000ff06067210 */ /* 0x000fc60007ffe1ff */
[----:B------:R-:W-:-:S04]  /*0510*/  IMAD R2, R7, UR4, R19 ;  /* 0x0000000407027c24 */ /* 0x000fc8000f8e0213 */
[----:B------:R-:W-:-:S07]  /*0520*/  VIADD R8, R2, UR6 ;  /* 0x0000000602087c36 */ /* 0x000fce0008000000 */
.L_x_1:
[----:B-1----:R-:W-:-:S13]  /*0530*/  ISETP.GE.OR P1, PT, R7, UR5, P0 ;  /* 0x0000000507007c0c */ /* 0x002fda0008726670 */
[----:B------:R-:W0:Y:S02]  /*0540*/  @!P1 LDC.64 R2, c[0x0][0x380] ;  /* 0x0000e000ff029b82 */ /* 0x000e240000000a00 */
[----:B0-----:R-:W-:-:S06]  /*0550*/  @!P1 IMAD.WIDE R2, R8, 0x4, R2 ;  /* 0x0000000408029825 */ /* 0x001fcc00078e0202 */
[----:B------:R-:W2:Y:S01]  /*0560*/  @!P1 LDG.E R2, desc[UR10][R2.64] ;  /* 0x0000000a02029981 */ /* 0x000ea2000c1e1900 */
[----:B------:R-:W-:Y:S01]  /*0570*/  VIADD R6, R6, 0x1 ;  /* 0x0000000106067836 */ /* 0x000fe20000000000 */
[----:B------:R-:W-:Y:S01]  /*0580*/  IADD3 R8, PT, PT, R5, R8, RZ ;  /* 0x0000000805087210 */ /* 0x000fe20007ffe0ff */
[----:B------:R-:W-:-:S03]  /*0590*/  IMAD.IADD R7, R0, 0x1, R7 ;  /* 0x0000000100077824 */ /* 0x000fc600078e0207 */
[----:B------:R-:W-:Y:S01]  /*05a0*/  ISETP.NE.AND P2, PT, R6, RZ, PT ;  /* 0x000000ff0600720c */ /* 0x000fe20003f45270 */
[----:B--2---:R-:W-:-:S05]  /*05b0*/  @!P1 FADD R9, R2, R2 ;  /* 0x0000000202099221 */ /* 0x004fca0000000000 */
[----:B------:R-:W-:-:S07]  /*05c0*/  @!P1 FMNMX R4, R4, R9, !PT ;  /* 0x0000000904049209 */ /* 0x000fce0007800000 */
[----:B------:R-:W-:Y:S05]  /*05d0*/  @P2 BRA `(.L_x_1) ;  /* 0xfffffffc00d42947 */ /* 0x000fea000383ffff */
.L_x_0:
[----:B------:R-:W0:Y:S01]  /*05e0*/  S2R R20, SR_TID.Z ;  /* 0x0000000000147919 */ /* 0x000e220000002300 */
[----:B------:R-:W1:Y:S01]  /*05f0*/  LDCU UR4, c[0x0][0x38c] ;  /* 0x00007180ff0477ac */ /* 0x000e620008000800 */
[----:B------:R-:W2:Y:S01]  /*0600*/  S2UR UR5, SR_CgaCtaId ;  /* 0x00000000000579c3 */ /* 0x000ea20000008800 */
[----:B------:R-:W3:Y:S01]  /*0610*/  FLO.U32 R18, R0 ;  /* 0x0000000000127300 */ /* 0x000ee200000e0000 */
[----:B------:R-:W-:Y:S01]  /*0620*/  IMAD.MOV.U32 R5, RZ, RZ, -0x80000000 ;  /* 0x80000000ff057424 */ /* 0x000fe200078e00ff */
[----:B------:R-:W1:Y:S01]  /*0630*/  LDCU UR6, c[0x0][0x390] ;  /* 0x00007200ff0677ac */ /* 0x000e620008000800 */
[----:B------:R-:W-:Y:S01]  /*0640*/  IMAD.MOV.U32 R10, RZ, RZ, -0x800000 ;  /* 0xff800000ff0a7424 */ /* 0x000fe200078e00ff */
[----:B------:R-:W-:Y:S01]  /*0650*/  MOV R11, 0xff800000 ;  /* 0xff800000000b7802 */ /* 0x000fe20000000f00 */
[----:B------:R-:W4:Y:S01]  /*0660*/  S2R R7, SR_CTAID.Z ;  /* 0x0000000000077919 */ /* 0x000f220000002700 */
[----:B------:R-:W-:Y:S01]  /*0670*/  ISETP.GE.U32.AND P2, PT, R0, 0x4, PT ;  /* 0x000000040000780c */ /* 0x000fe20003f46070 */
[----:B------:R-:W5:Y:S01]  /*0680*/  LDC.64 R2, c[0x0][0x3a0] ;  /* 0x0000e800ff027b82 */ /* 0x000f620000000a00 */
[----:B------:R-:W4:Y:S01]  /*0690*/  S2R R17, SR_CTAID.Y ;  /* 0x0000000000117919 */ /* 0x000f220000002600 */
[----:B---3--:R-:W-:-:S06]  /*06a0*/  IADD3 R18, PT, PT, -R18, 0x1f, RZ ;  /* 0x0000001f12127810 */ /* 0x008fcc0007ffe1ff */
[----:B------:R-:W3:Y:S01]  /*06b0*/  LDC R8, c[0x0][0x370] ;  /* 0x0000dc00ff087b82 */ /* 0x000ee20000000800 */
[----:B------:R-:W-:Y:S01]  /*06c0*/  SHF.R.U32.HI R16, RZ, R18, R5 ;  /* 0x00000012ff107219 */ /* 0x000fe20000011605 */
[----:B-1----:R-:W-:-:S03]  /*06d0*/  UIMAD UR6, UR4, UR6, URZ ;  /* 0x00000006040672a4 */ /* 0x002fc6000f8e02ff */
[----:B------:R-:W-:Y:S01]  /*06e0*/  UMOV UR4, 0x400 ;  /* 0x0000040000047882 */ /* 0x000fe20000000000 */
[----:B------:R-:W-:Y:S01]  /*06f0*/  IMAD.IADD R5, R16, 0x1, R13 ;  /* 0x0000000110057824 */ /* 0x000fe200078e020d */
[----:B--2---:R-:W-:Y:S01]  /*0700*/  ULEA UR4, UR5, UR4, 0x18 ;  /* 0x0000000405047291 */ /* 0x004fe2000f8ec0ff */
[----:B------:R-:W-:Y:S01]  /*0710*/  ISETP.GE.AND P1, PT, R14, UR6, PT ;  /* 0x000000060e007c0c */ /* 0x000fe2000bf26270 */
[----:B------:R-:W1:Y:S01]  /*0720*/  LDCU UR5, c[0x0][0x368] ;  /* 0x00006d00ff0577ac */ /* 0x000e620008000800 */
[----:B0-----:R-:W-:Y:S01]  /*0730*/  IMAD R6, R20, UR8, R19 ;  /* 0x0000000814067c24 */ /* 0x001fe2000f8e0213 */
[----:B------:R-:W-:Y:S01]  /*0740*/  ISETP.GE.U32.AND P0, PT, R5, R0, PT ;  /* 0x000000000500720c */ /* 0x000fe20003f06070 */
[----:B-----5:R-:W-:-:S03]  /*0750*/  IMAD.WIDE.U32 R2, R14, 0x4, R2 ;  /* 0x000000040e027825 */ /* 0x020fc600078e0002 */
[----:B------:R-:W-:Y:S01]  /*0760*/  ISETP.LT.U32.AND P0, PT, R13, R16, !P0 ;  /* 0x000000100d00720c */ /* 0x000fe20004701070 */
[----:B------:R-:W-:-:S05]  /*0770*/  IMAD R15, R6, R0, R13 ;  /* 0x00000000060f7224 */ /* 0x000fca00078e020d */
[----:B------:R-:W-:Y:S01]  /*0780*/  @!P1 IMAD.MOV.U32 R10, RZ, RZ, R4 ;  /* 0x000000ffff0a9224 */ /* 0x000fe200078e0004 */
[----:B------:R-:W-:Y:S01]  /*0790*/  LEA R15, R15, UR4, 0x2 ;  /* 0x000000040f0f7c11 */ /* 0x000fe2000f8e10ff */
[----:B------:R-:W-:Y:S01]  /*07a0*/  @!P1 STG.E desc[UR10][R2.64], R11 ;  /* 0x0000000b02009986 */ /* 0x000fe2000c10190a */
[----:B------:R-:W0:Y:S01]  /*07b0*/  LDC.64 R4, c[0x0][0x3b8] ;  /* 0x0000ee00ff047b82 */ /* 0x000e220000000a00 */
[----:B------:R-:W-:Y:S02]  /*07c0*/  ISETP.NE.AND P1, PT, R13, RZ, PT ;  /* 0x000000ff0d00720c */ /* 0x000fe40003f25270 */
[----:B------:R-:W-:Y:S01]  /*07d0*/  STS [R15], R10 ;  /* 0x0000000a0f007388 */ /* 0x000fe20000000800 */
[----:B------:R-:W-:-:S04]  /*07e0*/  IMAD R16, R16, 0x4, R15 ;  /* 0x0000000410107824 */ /* 0x000fc800078e020f */
[----:B------:R-:W-:Y:S06]  /*07f0*/  BAR.SYNC.DEFER_BLOCKING 0x0 ;  /* 0x0000000000007b1d */ /* 0x000fec0000010000 */
[----:B------:R-:W-:Y:S04]  /*0800*/  @P0 LDS R9, [R16] ;  /* 0x0000000010090984 */ /* 0x000fe80000000800 */
[----:B------:R-:W2:Y:S02]  /*0810*/  @P0 LDS R24, [R15] ;  /* 0x000000000f180984 */ /* 0x000ea40000000800 */
[----:B--2---:R-:W-:Y:S01]  /*0820*/  @P0 FMNMX R24, R9, R24, !PT ;  /* 0x0000001809180209 */ /* 0x004fe20007800000 */
[----:B------:R-:W-:-:S04]  /*0830*/  IMAD.MOV.U32 R9, RZ, RZ, 0x40000000 ;  /* 0x40000000ff097424 */ /* 0x000fc800078e00ff */
[----:B------:R2:W-:Y:S01]  /*0840*/  @P0 STS [R15], R24 ;  /* 0x000000180f000388 */ /* 0x0005e20000000800 */
[----:B------:R-:W-:Y:S01]  /*0850*/  SHF.R.U32.HI R18, RZ, R18, R9 ;  /* 0x00000012ff127219 */ /* 0x000fe20000011609 */
[----:B------:R-:W-:Y:S06]  /*0860*/  BAR.SYNC.DEFER_BLOCKING 0x0 ;  /* 0x0000000000007b1d */ /* 0x000fec0000010000 */
[----:B01-34-:R-:W-:Y:S05]  /*0870*/  @!P2 BRA `(.L_x_2) ;  /* 0x00000000002ca947 */ /* 0x01bfea0003800000 */
[----:B------:R-:W-:-:S07]  /*0880*/  IMAD.MOV.U32 R10, RZ, RZ, R18 ;  /* 0x000000ffff0a7224 */ /* 0x000fce00078e0012 */
.L_x_3:
[----:B------:R-:W-:-:S13]  /*0890*/  ISETP.GE.U32.AND P2, PT, R13, R10, PT ;  /* 0x0000000a0d00720c */ /* 0x000fda0003f46070 */
[----:B------:R-:W-:Y:S01]  /*08a0*/  @!P2 IMAD R9, R10, 0x4, R15 ;  /* 0x000000040a09a824 */ /* 0x000fe200078e020f */
[----:B--2---:R-:W-:Y:S05]  /*08b0*/  @!P2 LDS R24, [R15] ;  /* 0x000000000f18a984 */ /* 0x004fea0000000800 */
[----:B------:R-:W0:Y:S02]  /*08c0*/  @!P2 LDS R9, [R9] ;  /* 0x000000000909a984 */ /* 0x000e240000000800 */
[----:B0-----:R-:W-:-:S05]  /*08d0*/  @!P2 FMNMX R24, R9, R24, !PT ;  /* 0x000000180918a209 */ /* 0x001fca0007800000 */
[----:B------:R0:W-:Y:S01]  /*08e0*/  @!P2 STS [R15], R24 ;  /* 0x000000180f00a388 */ /* 0x0001e20000000800 */
[----:B------:R-:W-:Y:S01]  /*08f0*/  BAR.SYNC.DEFER_BLOCKING 0x0 ;  /* 0x0000000000007b1d */ /* 0x000fe20000010000 */
[----:B------:R-:W-:Y:S02]  /*0900*/  ISETP.GT.U32.AND P2, PT, R10, 0x3, PT ;  /* 0x000000030a00780c */ /* 0x000fe40003f44070 */
[----:B------:R-:W-:-:S11]  /*0910*/  SHF.R.U32.HI R10, RZ, 0x1, R10 ;  /* 0x00000001ff0a7819 */ /* 0x000fd6000001160a */
[----:B0-----:R-:W-:Y:S05]  /*0920*/  @P2 BRA `(.L_x_3) ;  /* 0xfffffffc00d82947 */ /* 0x001fea000383ffff */
.L_x_2:
[----:B------:R-:W-:Y:S04]  /*0930*/  BSSY.RECONVERGENT B0, `(.L_x_4) ;  /* 0x0000007000007945 */ /* 0x000fe80003800200 */
[----:B------:R-:W-:Y:S05]  /*0940*/  @P1 BRA `(.L_x_5) ;  /* 0x0000000000141947 */ /* 0x000fea0003800000 */
[----:B------:R-:W-:Y:S01]  /*0950*/  ISETP.GE.U32.AND P2, PT, R0, 0x2, PT ;  /* 0x000000020000780c */ /* 0x000fe20003f46070 */
[----:B------:R-:W0:-:S12]  /*0960*/  LDS R11, [R15] ;  /* 0x000000000f0b7984 */ /* 0x000e180000000800 */
[----:B------:R-:W1:Y:S01]  /*0970*/  @P2 LDS R10, [R15+0x4] ;  /* 0x000004000f0a2984 */ /* 0x000e620000000800 */
[----:B0-----:R-:W-:-:S04]  /*0980*/  FMNMX R11, R11, -INF , !PT ;  /* 0xff8000000b0b7809 */ /* 0x001fc80007800000 */
[----:B-1----:R-:W-:-:S07]  /*0990*/  @P2 FMNMX R11, R11, R10, !PT ;  /* 0x0000000a0b0b2209 */ /* 0x002fce0007800000 */
.L_x_5:
[----:B------:R-:W-:Y:S05]  /*09a0*/  BSYNC.RECONVERGENT B0 ;  /* 0x0000000000007941 */ /* 0x000fea0003800200 */
.L_x_4:
[----:B------:R-:W-:Y:S01]  /*09b0*/  UIMAD UR4, UR8, UR5, URZ ;  /* 0x00000005080472a4 */ /* 0x000fe2000f8e02ff */
[----:B------:R-:W-:Y:S01]  /*09c0*/  BAR.SYNC.DEFER_BLOCKING 0x0 ;  /* 0x0000000000007b1d */ /* 0x000fe20000010000 */
[----:B------:R-:W-:-:S04]  /*09d0*/  IMAD R21, R7, R8, UR7 ;  /* 0x0000000707157e24 */ /* 0x000fc8000f8e0208 */
[----:B------:R-:W-:Y:S02]  /*09e0*/  IMAD R8, R12, UR4, RZ ;  /* 0x000000040c087c24 */ /* 0x000fe4000f8e02ff */
[----:B------:R-:W-:Y:S02]  /*09f0*/  @!P1 IMAD R9, R17, UR4, R6 ;  /* 0x0000000411099c24 */ /* 0x000fe4000f8e0206 */
[----:B------:R-:W-:-:S04]  /*0a00*/  IMAD R7, R21, R8, RZ ;  /* 0x0000000815077224 */ /* 0x000fc800078e02ff */
[----:B------:R-:W-:Y:S02]  /*0a10*/  IMAD.WIDE R4, R7, 0x4, R4 ;  /* 0x0000000407047825 */ /* 0x000fe400078e0204 */
[----:B------:R-:W0:Y:S02]  /*0a20*/  LDC.64 R6, c[0x0][0x3c8] ;  /* 0x0000f200ff067b82 */ /* 0x000e240000000a00 */
[----:B------:R-:W-:-:S05]  /*0a30*/  @!P1 IMAD.WIDE.U32 R8, R9, 0x4, R4 ;  /* 0x0000000409089825 */ /* 0x000fca00078e0004 */
[----:B------:R1:W-:Y:S01]  /*0a40*/  @!P1 STG.E.STRONG.SYS desc[UR10][R8.64], R11 ;  /* 0x0000000b08009986 */ /* 0x0003e2000c11590a */
[----:B------:R-:W-:Y:S06]  /*0a50*/  MEMBAR.SC.GPU ;  /* 0x0000000000007992 */ /* 0x000fec0000002000 */
[----:B------:R-:W-:-:S00]  /*0a60*/  ERRBAR ;  /* 0x00000000000079ab */ /* 0x000fc00000000000 */
[----:B------:R-:W-:Y:S06]  /*0a70*/  CGAERRBAR ;  /* 0x00000000000075ab */ /* 0x000fec0000000000 */
[----:B------:R-:W-:Y:S02]  /*0a80*/  CCTL.IVALL ;  /* 0x00000000ff00798f */ /* 0x000fe40002000000 */
[----:B------:R-:W-:Y:S01]  /*0a90*/  BAR.SYNC.DEFER_BLOCKING 0x0 ;  /* 0x0000000000007b1d */ /* 0x000fe20000010000 */
[----:B------:R-:W-:Y:S01]  /*0aa0*/  LOP3.LUT P1, RZ, R20, R19, R13, 0xfe, !PT ;  /* 0x0000001314ff7212 */ /* 0x000fe2000782fe0d */
[----:B0-----:R-:W-:-:S12]  /*0ab0*/  IMAD.WIDE R6, R21, 0x8, R6 ;  /* 0x0000000815067825 */ /* 0x001fd800078e0206 */
[----:B-1----:R-:W-:Y:S05]  /*0ac0*/  @P1 BRA `(.L_x_6) ;  /* 0x0000000000a41947 */ /* 0x002fea0003800000 */
[----:B------:R-:W0:Y:S01]  /*0ad0*/  S2R R8, SR_LANEID ;  /* 0x0000000000087919 */ /* 0x000e220000000000 */
[----:B------:R-:W-:Y:S01]  /*0ae0*/  VOTEU.ANY UR4, UPT, PT ;  /* 0x0000000000047886 */ /* 0x000fe200038e0100 */
[----:B------:R-:W-:Y:S01]  /*0af0*/  IADD3 R9, P2, PT, -R12, 0x1, RZ ;  /* 0x000000010c097810 */ /* 0x000fe20007f5e1ff */
[----:B------:R-:W0:Y:S01]  /*0b00*/  FLO.U32 R23, UR4 ;  /* 0x0000000400177d00 */ /* 0x000e2200080e0000 */
[----:B------:R-:W-:Y:S01]  /*0b10*/  MOV R21, 0x80000000 ;  /* 0x8000000000157802 */ /* 0x000fe20000000f00 */
[----:B------:R-:W-:Y:S01]  /*0b20*/  UPOPC UR7, UR4 ;  /* 0x00000004000772bf */ /* 0x000fe20008000000 */
[----:B------:R-:W-:Y:S02]  /*0b30*/  ISETP.NE.AND P1, PT, R17, R22, PT ;  /* 0x000000161100720c */ /* 0x000fe40003f25270 */
[----:B------:R-:W-:Y:S02]  /*0b40*/  IADD3.X R21, PT, PT, R21, -0x1, RZ, P2, !PT ;  /* 0xffffffff15157810 */ /* 0x000fe400017fe4ff */
[----:B------:R-:W-:-:S02]  /*0b50*/  SEL R9, R9, 0x1, !P1 ;  /* 0x0000000109097807 */ /* 0x000fc40004800000 */
[----:B------:R-:W-:-:S05]  /*0b60*/  SEL R21, R21, RZ, !P1 ;  /* 0x000000ff15157207 */ /* 0x000fca0004800000 */
[----:B------:R-:W-:Y:S01]  /*0b70*/  IMAD R11, R21, UR7, RZ ;  /* 0x00000007150b7c24 */ /* 0x000fe2000f8e02ff */
[----:B0-----:R-:W-:Y:S01]  /*0b80*/  ISETP.EQ.U32.AND P1, PT, R23, R8, PT ;  /* 0x000000081700720c */ /* 0x001fe20003f22070 */
[----:B------:R-:W-:-:S04]  /*0b90*/  IMAD.WIDE.U32 R8, R9, UR7, RZ ;  /* 0x0000000709087c25 */ /* 0x000fc8000f8e00ff */
[----:B------:R-:W-:Y:S02]  /*0ba0*/  IMAD.IADD R11, R9, 0x1, R11 ;  /* 0x00000001090b7824 */ /* 0x000fe400078e020b */
[----:B------:R-:W-:-:S06]  /*0bb0*/  IMAD.MOV.U32 R10, RZ, RZ, R8 ;  /* 0x000000ffff0a7224 */ /* 0x000fcc00078e0008 */
[----:B------:R-:W3:Y:S01]  /*0bc0*/  @P1 ATOMG.E.ADD.64.STRONG.GPU PT, R10, desc[UR10][R6.64], R10 ;  /* 0x8000000a060a19a8 */ /* 0x000ee200081ef50a */
[----:B------:R-:W-:-:S03]  /*0bd0*/  ISETP.NE.AND P1, PT, R17, R22, PT ;  /* 0x000000161100720c */ /* 0x000fc60003f25270 */
[----:B---3--:R0:W1:Y:S04]  /*0be0*/  SHFL.IDX PT, R8, R10, R23, 0x1f ;  /* 0x00001f170a087589 */ /* 0x00806800000e0000 */
[----:B------:R0:W3:Y:S06]  /*0bf0*/  SHFL.IDX PT, R9, R11, R23, 0x1f ;  /* 0x00001f170b097589 */ /* 0x0000ec00000e0000 */
[----:B------:R-:W-:Y:S05]  /*0c00*/  @P1 BRA `(.L_x_6) ;  /* 0x0000000000541947 */ /* 0x000fea0003800000 */
[----:B0-----:R-:W4:Y:S01]  /*0c10*/  LDG.E.STRONG.SYS R10, desc[UR10][R6.64+0x4] ;  /* 0x0000040a060a7981 */ /* 0x001f22000c1f5900 */
[----:B------:R-:W-:Y:S02]  /*0c20*/  ISETP.NE.AND P1, PT, R17, R22, PT ;  /* 0x000000161100720c */ /* 0x000fe40003f25270 */
[----:B------:R-:W-:Y:S01]  /*0c30*/  IADD3 R23, PT, PT, -R12, 0x1, RZ ;  /* 0x000000010c177810 */ /* 0x000fe20007ffe1ff */
[----:B------:R-:W0:Y:S03]  /*0c40*/  S2R R11, SR_LTMASK ;  /* 0x00000000000b7919 */ /* 0x000e260000003900 */
[----:B------:R-:W-:Y:S02]  /*0c50*/  SEL R23, R23, 0x1, !P1 ;  /* 0x0000000117177807 */ /* 0x000fe40004800000 */
[----:B0-----:R-:W-:-:S06]  /*0c60*/  LOP3.LUT R11, R11, UR4, RZ, 0xc0, !PT ;  /* 0x000000040b0b7c12 */ /* 0x001fcc000f8ec0ff */
[----:B------:R-:W1:Y:S02]  /*0c70*/  POPC R11, R11 ;  /* 0x0000000b000b7309 */ /* 0x000e640000000000 */
[----:B-1-3--:R-:W-:-:S04]  /*0c80*/  IMAD.HI.U32 R8, R11, R23, R8 ;  /* 0x000000170b087227 */ /* 0x00afc800078e0008 */
[----:B------:R-:W-:-:S05]  /*0c90*/  IMAD R21, R11, R21, R8 ;  /* 0x000000150b157224 */ /* 0x000fca00078e0208 */
[----:B----4-:R-:W-:-:S04]  /*0ca0*/  LOP3.LUT R10, R10, R21, RZ, 0x3c, !PT ;  /* 0x000000150a0a7212 */ /* 0x010fc800078e3cff */
[----:B------:R-:W-:-:S13]  /*0cb0*/  ISETP.GE.AND P1, PT, R10, RZ, PT ;  /* 0x000000ff0a00720c */ /* 0x000fda0003f26270 */
[----:B------:R-:W-:Y:S05]  /*0cc0*/  @!P1 BRA `(.L_x_6) ;  /* 0x0000000000249947 */ /* 0x000fea0003800000 */
[----:B------:R-:W-:-:S07]  /*0cd0*/  IMAD.MOV.U32 R8, RZ, RZ, 0x8 ;  /* 0x00000008ff087424 */ /* 0x000fce00078e00ff */
.L_x_7:
[----:B------:R-:W-:Y:S05]  /*0ce0*/  NANOSLEEP R8 ;  /* 0x000000080000735d */ /* 0x000fea0003800000 */
[----:B------:R-:W3:Y:S01]  /*0cf0*/  LDG.E.STRONG.SYS R9, desc[UR10][R6.64+0x4] ;  /* 0x0000040a06097981 */ /* 0x000ee2000c1f5900 */
[----:B------:R-:W-:Y:S02]  /*0d00*/  ISETP.GE.U32.AND P1, PT, R8, 0x100, PT ;  /* 0x000001000800780c */ /* 0x000fe40003f26070 */
[----:B---3--:R-:W-:-:S04]  /*0d10*/  LOP3.LUT R9, R9, R21, RZ, 0x3c, !PT ;  /* 0x0000001509097212 */ /* 0x008fc800078e3cff */
[----:B------:R-:W-:Y:S02]  /*0d20*/  ISETP.GE.AND P2, PT, R9, RZ, PT ;  /* 0x000000ff0900720c */ /* 0x000fe40003f46270 */
[----:B------:R-:W-:-:S04]  /*0d30*/  SEL R9, RZ, 0x1, P1 ;  /* 0x00000001ff097807 */ /* 0x000fc80000800000 */
[----:B------:R-:W-:-:S07]  /*0d40*/  SHF.L.U32 R8, R8, R9, RZ ;  /* 0x0000000908087219 */ /* 0x000fce00000006ff */
[----:B------:R-:W-:Y:S05]  /*0d50*/  @P2 BRA `(.L_x_7) ;  /* 0xfffffffc00e02947 */ /* 0x000fea000383ffff */
.L_x_6:
[----:B------:R-:W-:Y:S05]  /*0d60*/  WARPSYNC.ALL ;  /* 0x0000000000007948 */ /* 0x000fea0003800000 */
[----:B------:R-:W-:Y:S01]  /*0d70*/  BAR.SYNC.DEFER_BLOCKING 0x0 ;  /* 0x0000000000007b1d */ /* 0x000fe20000010000 */
[----:B------:R-:W-:-:S13]  /*0d80*/  ISETP.NE.AND P1, PT, R17, R22, PT ;  /* 0x000000161100720c */ /* 0x000fda0003f25270 */
[----:B------:R-:W-:Y:S05]  /*0d90*/  @P1 EXIT ;  /* 0x000000000000194d */ /* 0x000fea0003800000 */
[----:B------:R-:W-:Y:S01]  /*0da0*/  ISETP.GE.U32.AND P1, PT, R13, R12, PT ;  /* 0x0000000c0d00720c */ /* 0x000fe20003f26070 */
[----:B------:R-:W-:Y:S01]  /*0db0*/  BSSY.RECONVERGENT B0, `(.L_x_8) ;  /* 0x0000054000007945 */ /* 0x000fe20003800200 */
[----:B------:R-:W-:-:S11]  /*0dc0*/  MOV R22, 0xff800000 ;  /* 0xff80000000167802 */ /* 0x000fd60000000f00 */
[----:B------:R-:W-:Y:S05]  /*0dd0*/  @P1 BRA `(.L_x_9) ;  /* 0x0000000400441947 */ /* 0x000fea0003800000 */
[----:B0-----:R-:W0:Y:S01]  /*0de0*/  I2F.U32.RP R11, R0 ;  /* 0x00000000000b7306 */ /* 0x001e220000209000 */
[C---:B---3--:R-:W-:Y:S01]  /*0df0*/  IMAD.IADD R9, R0.reuse, 0x1, R13 ;  /* 0x0000000100097824 */ /* 0x048fe200078e020d */
[----:B------:R-:W-:Y:S01]  /*0e00*/  ISETP.NE.U32.AND P3, PT, R0, RZ, PT ;  /* 0x000000ff0000720c */ /* 0x000fe20003f65070 */
[----:B------:R-:W-:Y:S03]  /*0e10*/  BSSY.RECONVERGENT B1, `(.L_x_10) ;  /* 0x000002d000017945 */ /* 0x000fe60003800200 */
[CC--:B------:R-:W-:Y:S02]  /*0e20*/  ISETP.GE.U32.AND P1, PT, R9.reuse, R12.reuse, PT ;  /* 0x0000000c0900720c */ /* 0x0c0fe40003f26070 */
[----:B-1----:R-:W-:Y:S02]  /*0e30*/  VIMNMX.U32 R8, PT, PT, R9, R12, !PT ;  /* 0x0000000c09087248 */ /* 0x002fe40007fe0000 */
[----:B------:R-:W-:-:S04]  /*0e40*/  SEL R10, RZ, 0x1, P1 ;  /* 0x00000001ff0a7807 */ /* 0x000fc80000800000 */
[----:B------:R-:W-:Y:S01]  /*0e50*/  IADD3 R9, PT, PT, R8, -R9, -R10 ;  /* 0x8000000908097210 */ /* 0x000fe20007ffe80a */
[----:B0-----:R-:W0:Y:S02]  /*0e60*/  MUFU.RCP R11, R11 ;  /* 0x0000000b000b7308 */ /* 0x001e240000001000 */
[----:B0-----:R-:W-:-:S06]  /*0e70*/  VIADD R6, R11, 0xffffffe ;  /* 0x0ffffffe0b067836 */ /* 0x001fcc0000000000 */
[----:B------:R0:W1:Y:S02]  /*0e80*/  F2I.FTZ.U32.TRUNC.NTZ R7, R6 ;  /* 0x0000000600077305 */ /* 0x000064000021f000 */
[----:B0-----:R-:W-:Y:S02]  /*0e90*/  HFMA2 R6, -RZ, RZ, 0, 0 ;  /* 0x00000000ff067431 */ /* 0x001fe400000001ff */
[----:B-1----:R-:W-:-:S04]  /*0ea0*/  IMAD.MOV R17, RZ, RZ, -R7 ;  /* 0x000000ffff117224 */ /* 0x002fc800078e0a07 */
[----:B------:R-:W-:-:S04]  /*0eb0*/  IMAD R17, R17, R0, RZ ;  /* 0x0000000011117224 */ /* 0x000fc800078e02ff */
[----:B------:R-:W-:-:S04]  /*0ec0*/  IMAD.HI.U32 R22, R7, R17, R6 ;  /* 0x0000001107167227 */ /* 0x000fc800078e0006 */
[----:B------:R-:W-:Y:S02]  /*0ed0*/  IMAD.MOV.U32 R17, RZ, RZ, R13 ;  /* 0x000000ffff117224 */ /* 0x000fe400078e000d */
[----:B------:R-:W-:-:S04]  /*0ee0*/  IMAD.HI.U32 R7, R22, R9, RZ ;  /* 0x0000000916077227 */ /* 0x000fc800078e00ff */
[----:B------:R-:W-:Y:S02]  /*0ef0*/  IMAD.MOV R6, RZ, RZ, -R7 ;  /* 0x000000ffff067224 */ /* 0x000fe400078e0a07 */
[----:B------:R-:W-:Y:S02]  /*0f00*/  IMAD.MOV.U32 R22, RZ, RZ, -0x800000 ;  /* 0xff800000ff167424 */ /* 0x000fe400078e00ff */
[----:B------:R-:W-:-:S05]  /*0f10*/  IMAD R9, R0, R6, R9 ;  /* 0x0000000600097224 */ /* 0x000fca00078e0209 */
[----:B------:R-:W-:-:S13]  /*0f20*/  ISETP.GE.U32.AND P1, PT, R9, R0, PT ;  /* 0x000000000900720c */ /* 0x000fda0003f26070 */
[----:B------:R-:W-:Y:S02]  /*0f30*/  @P1 IMAD.IADD R9, R9, 0x1, -R0 ;  /* 0x0000000109091824 */ /* 0x000fe400078e0a00 */
[----:B------:R-:W-:-:S03]  /*0f40*/  @P1 VIADD R7, R7, 0x1 ;  /* 0x0000000107071836 */ /* 0x000fc60000000000 */
[----:B------:R-:W-:-:S13]  /*0f50*/  ISETP.GE.U32.AND P2, PT, R9, R0, PT ;  /* 0x000000000900720c */ /* 0x000fda0003f46070 */
[----:B------:R-:W-:Y:S02]  /*0f60*/  @P2 IADD3 R7, PT, PT, R7, 0x1, RZ ;  /* 0x0000000107072810 */ /* 0x000fe40007ffe0ff */
[----:B------:R-:W-:-:S05]  /*0f70*/  @!P3 LOP3.LUT R7, RZ, R0, RZ, 0x33, !PT ;  /* 0x00000000ff07b212 */ /* 0x000fca00078e33ff */
[----:B------:R-:W-:-:S05]  /*0f80*/  IMAD.IADD R7, R10, 0x1, R7 ;  /* 0x000000010a077824 */ /* 0x000fca00078e0207 */
[C---:B------:R-:W-:Y:S02]  /*0f90*/  LOP3.LUT R6, R7.reuse, 0x3, RZ, 0xc0, !PT ;  /* 0x0000000307067812 */ /* 0x040fe400078ec0ff */
[----:B------:R-:W-:Y:S02]  /*0fa0*/  ISETP.GE.U32.AND P2, PT, R7, 0x3, PT ;  /* 0x000000030700780c */ /* 0x000fe40003f46070 */
[----:B------:R-:W-:-:S13]  /*0fb0*/  ISETP.NE.AND P1, PT, R6, 0x3, PT ;  /* 0x000000030600780c */ /* 0x000fda0003f25270 */
[----:B------:R-:W-:Y:S05]  /*0fc0*/  @!P1 BRA `(.L_x_11) ;  /* 0x0000000000449947 */ /* 0x000fea0003800000 */
[----:B------:R-:W-:Y:S01]  /*0fd0*/  IADD3 R8, PT, PT, R7, 0x1, RZ ;  /* 0x0000000107087810 */ /* 0x000fe20007ffe0ff */
[----:B------:R-:W-:Y:S02]  /*0fe0*/  IMAD R6, R13, UR5, R20 ;  /* 0x000000050d067c24 */ /* 0x000fe4000f8e0214 */
[----:B------:R-:W-:Y:S01]  /*0ff0*/  IMAD R7, R0, UR5, RZ ;  /* 0x0000000500077c24 */ /* 0x000fe2000f8e02ff */
[----:B------:R-:W-:Y:S01]  /*1000*/  LOP3.LUT R9, R8, 0x3, RZ, 0xc0, !PT ;  /* 0x0000000308097812 */ /* 0x000fe200078ec0ff */
[----:B------:R-:W-:Y:S02]  /*1010*/  IMAD.MOV.U32 R22, RZ, RZ, -0x800000 ;  /* 0xff800000ff167424 */ /* 0x000fe400078e00ff */
[----:B------:R-:W-:Y:S02]  /*1020*/  IMAD.MOV.U32 R17, RZ, RZ, R13 ;  /* 0x000000ffff117224 */ /* 0x000fe400078e000d */
[----:B------:R-:W-:Y:S02]  /*1030*/  IMAD R11, R6, UR8, R19 ;  /* 0x00000008060b7c24 */ /* 0x000fe4000f8e0213 */
[----:B------:R-:W-:-:S02]  /*1040*/  IMAD R8, R7, UR8, RZ ;  /* 0x0000000807087c24 */ /* 0x000fc4000f8e02ff */
[----:B------:R-:W-:-:S07]  /*1050*/  IMAD.MOV R9, RZ, RZ, -R9 ;  /* 0x000000ffff097224 */ /* 0x000fce00078e0a09 */
.L_x_12:
[----:B------:R-:W-:-:S06]  /*1060*/  IMAD.WIDE.U32 R6, R11, 0x4, R4 ;  /* 0x000000040b067825 */ /* 0x000fcc00078e0004 */
[----:B------:R-:W3:Y:S01]  /*1070*/  LDG.E.STRONG.SYS R7, desc[UR10][R6.64] ;  /* 0x0000000a06077981 */ /* 0x000ee2000c1f5900 */
[----:B------:R-:W-:Y:S01]  /*1080*/  IADD3 R9, PT, PT, R9, 0x1, RZ ;  /* 0x0000000109097810 */ /* 0x000fe20007ffe0ff */
[----:B------:R-:W-:Y:S02]  /*1090*/  IMAD.IADD R17, R0, 0x1, R17 ;  /* 0x0000000100117824 */ /* 0x000fe400078e0211 */
[----:B------:R-:W-:Y:S01]  /*10a0*/  IMAD.IADD R11, R8, 0x1, R11 ;  /* 0x00000001080b7824 */ /* 0x000fe200078e020b */
[----:B------:R-:W-:Y:S02]  /*10b0*/  ISETP.NE.AND P1, PT, R9, RZ, PT ;  /* 0x000000ff0900720c */ /* 0x000fe40003f25270 */
[----:B---3--:R-:W-:-:S11]  /*10c0*/  FMNMX R22, R7, R22, !PT ;  /* 0x0000001607167209 */ /* 0x008fd60007800000 */
[----:B------:R-:W-:Y:S05]  /*10d0*/  @P1 BRA `(.L_x_12) ;  /* 0xfffffffc00e01947 */ /* 0x000fea000383ffff */
.L_x_11:
[----:B------:R-:W-:Y:S05]  /*10e0*/  BSYNC.RECONVERGENT B1 ;  /* 0x0000000000017941 */ /* 0x000fea0003800200 */
.L_x_10:
[----:B------:R-:W-:Y:S05]  /*10f0*/  @!P2 BRA `(.L_x_9) ;  /* 0x00000000007ca947 */ /* 0x000fea0003800000 */
[C-C-:B------:R-:W-:Y:S01]  /*1100*/  IMAD R7, R0.reuse, 0x2, R17.reuse ;  /* 0x0000000200077824 */ /* 0x140fe200078e0211 */
[C---:B------:R-:W-:Y:S01]  /*1110*/  IADD3 R11, PT, PT, R17.reuse, R0, RZ ;  /* 0x00000000110b7210 */ /* 0x040fe20007ffe0ff */
[----:B------:R-:W-:Y:S02]  /*1120*/  IMAD R9, R0, 0x3, R17 ;  /* 0x0000000300097824 */ /* 0x000fe400078e0211 */
[--C-:B------:R-:W-:Y:S02]  /*1130*/  IMAD R10, R17, UR5, R20.reuse ;  /* 0x00000005110a7c24 */ /* 0x100fe4000f8e0214 */
[--C-:B------:R-:W-:Y:S02]  /*1140*/  IMAD R6, R7, UR5, R20.reuse ;  /* 0x0000000507067c24 */ /* 0x100fe4000f8e0214 */
[--C-:B------:R-:W-:Y:S02]  /*1150*/  IMAD R8, R9, UR5, R20.reuse ;  /* 0x0000000509087c24 */ /* 0x100fe4000f8e0214 */
[----:B------:R-:W-:-:S02]  /*1160*/  IMAD R20, R11, UR5, R20 ;  /* 0x000000050b147c24 */ /* 0x000fc4000f8e0214 */
[----:B--2---:R-:W-:Y:S02]  /*1170*/  IMAD R24, R0, UR5, RZ ;  /* 0x0000000500187c24 */ /* 0x004fe4000f8e02ff */
[--C-:B------:R-:W-:Y:S02]  /*1180*/  IMAD R23, R10, UR8, R19.reuse ;  /* 0x000000080a177c24 */ /* 0x100fe4000f8e0213 */
[--C-:B------:R-:W-:Y:S02]  /*1190*/  IMAD R25, R6, UR8, R19.reuse ;  /* 0x0000000806197c24 */ /* 0x100fe4000f8e0213 */
[--C-:B------:R-:W-:Y:S02]  /*11a0*/  IMAD R27, R8, UR8, R19.reuse ;  /* 0x00000008081b7c24 */ /* 0x100fe4000f8e0213 */
[----:B------:R-:W-:Y:S02]  /*11b0*/  IMAD R19, R20, UR8, R19 ;  /* 0x0000000814137c24 */ /* 0x000fe4000f8e0213 */
[----:B------:R-:W-:-:S07]  /*11c0*/  IMAD R24, R24, UR8, RZ ;  /* 0x0000000818187c24 */ /* 0x000fce000f8e02ff */
.L_x_13:
[----:B------:R-:W-:-:S04]  /*11d0*/  IMAD.WIDE.U32 R10, R23, 0x4, R4 ;  /* 0x00000004170a7825 */ /* 0x000fc800078e0004 */
[--C-:B------:R-:W-:Y:S02]  /*11e0*/  IMAD.WIDE.U32 R6, R19, 0x4, R4.reuse ;  /* 0x0000000413067825 */ /* 0x100fe400078e0004 */
[----:B------:R-:W2:Y:S02]  /*11f0*/  LDG.E.STRONG.SYS R11, desc[UR10][R10.64] ;  /* 0x0000000a0a0b7981 */ /* 0x000ea4000c1f5900 */
[--C-:B------:R-:W-:Y:S02]  /*1200*/  IMAD.WIDE.U32 R8, R25, 0x4, R4.reuse ;  /* 0x0000000419087825 */ /* 0x100fe400078e0004 */
[----:B------:R-:W2:Y:S02]  /*1210*/  LDG.E.STRONG.SYS R6, desc[UR10][R6.64] ;  /* 0x0000000a06067981 */ /* 0x000ea4000c1f5900 */
[----:B------:R-:W-:Y:S02]  /*1220*/  IMAD.WIDE.U32 R20, R27, 0x4, R4 ;  /* 0x000000041b147825 */ /* 0x000fe400078e0004 */
[----:B------:R-:W3:Y:S04]  /*1230*/  LDG.E.STRONG.SYS R9, desc[UR10][R8.64] ;  /* 0x0000000a08097981 */ /* 0x000ee8000c1f5900 */
[----:B------:R-:W3:Y:S01]  /*1240*/  LDG.E.STRONG.SYS R20, desc[UR10][R20.64] ;  /* 0x0000000a14147981 */ /* 0x000ee2000c1f5900 */
[----:B------:R-:W-:-:S04]  /*1250*/  IADD3 R17, PT, PT, R0, R17, R0 ;  /* 0x0000001100117210 */ /* 0x000fc80007ffe000 */
[----:B------:R-:W-:-:S04]  /*1260*/  IADD3 R17, PT, PT, R0, R17, R0 ;  /* 0x0000001100117210 */ /* 0x000fc80007ffe000 */
[----:B------:R-:W-:Y:S01]  /*1270*/  ISETP.GE.U32.AND P1, PT, R17, R12, PT ;  /* 0x0000000c1100720c */ /* 0x000fe20003f26070 */
[C---:B------:R-:W-:Y:S01]  /*1280*/  IMAD R25, R24.reuse, 0x4, R25 ;  /* 0x0000000418197824 */ /* 0x040fe200078e0219 */
[C---:B------:R-:W-:Y:S01]  /*1290*/  LEA R23, R24.reuse, R23, 0x2 ;  /* 0x0000001718177211 */ /* 0x040fe200078e10ff */
[C---:B------:R-:W-:Y:S02]  /*12a0*/  IMAD R27, R24.reuse, 0x4, R27 ;  /* 0x00000004181b7824 */ /* 0x040fe400078e021b */
[----:B------:R-:W-:Y:S01]  /*12b0*/  IMAD R19, R24, 0x4, R19 ;  /* 0x0000000418137824 */ /* 0x000fe200078e0213 */
[----:B--2---:R-:W-:-:S04]  /*12c0*/  FMNMX3 R22, R22, R11, R6, !PT ;  /* 0x0000000b16167276 */ /* 0x004fc80007800006 */
[----:B---3--:R-:W-:-:S03]  /*12d0*/  FMNMX3 R22, R22, R9, R20, !PT ;  /* 0x0000000916167276 */ /* 0x008fc60007800014 */
[----:B------:R-:W-:Y:S05]  /*12e0*/  @!P1 BRA `(.L_x_13) ;  /* 0xfffffffc00b89947 */ /* 0x000fea000383ffff */
.L_x_9:
[----:B------:R-:W-:Y:S05]  /*12f0*/  BSYNC.RECONVERGENT B0 ;  /* 0x0000000000007941 */ /* 0x000fea0003800200 */
.L_x_8:
[----:B------:R-:W-:Y:S01]  /*1300*/  STS [R15], R22 ;  /* 0x000000160f007388 */ /* 0x000fe20000000800 */
[----:B------:R-:W-:Y:S01]  /*1310*/  BAR.SYNC.DEFER_BLOCKING 0x0 ;  /* 0x0000000000007b1d */ /* 0x000fe20000010000 */
[----:B------:R-:W-:Y:S02]  /*1320*/  ISETP.GE.U32.AND P3, PT, R0, 0x4, PT ;  /* 0x000000040000780c */ /* 0x000fe40003f66070 */
[----:B------:R-:W-:Y:S02]  /*1330*/  ISETP.GE.AND P1, PT, R14, UR6, PT ;  /* 0x000000060e007c0c */ /* 0x000fe4000bf26270 */
[C---:B------:R-:W-:Y:S02]  /*1340*/  ISETP.NE.AND P2, PT, R13.reuse, RZ, PT ;  /* 0x000000ff0d00720c */ /* 0x040fe40003f45270 */
[----:B------:R-:W-:Y:S01]  /*1350*/  ISETP.NE.OR P1, PT, R13, RZ, P1 ;  /* 0x000000ff0d00720c */ /* 0x000fe20000f25670 */
[----:B------:R-:W-:Y:S04]  /*1360*/  @P0 LDS R16, [R16] ;  /* 0x0000000010100984 */ /* 0x000fe80000000800 */
[----:B------:R-:W4:Y:S02]  /*1370*/  @P0 LDS R5, [R15] ;  /* 0x000000000f050984 */ /* 0x000f240000000800 */
[----:B----4-:R-:W-:-:S05]  /*1380*/  @P0 FMNMX R4, R16, R5, !PT ;  /* 0x0000000510040209 */ /* 0x010fca0007800000 */
[----:B------:R4:W-:Y:S01]  /*1390*/  @P0 STS [R15], R4 ;  /* 0x000000040f000388 */ /* 0x0009e20000000800 */
[----:B------:R-:W-:Y:S06]  /*13a0*/  BAR.SYNC.DEFER_BLOCKING 0x0 ;  /* 0x0000000000007b1d */ /* 0x000fec0000010000 */
[----:B------:R-:W-:Y:S05]  /*13b0*/  @!P3 BRA `(.L_x_14) ;  /* 0x000000000028b947 */ /* 0x000fea0003800000 */
.L_x_15:
[----:B------:R-:W-:-:S13]  /*13c0*/  ISETP.GE.U32.AND P0, PT, R13, R18, PT ;  /* 0x000000120d00720c */ /* 0x000fda0003f06070 */
[----:B----4-:R-:W-:Y:S01]  /*13d0*/  @!P0 IMAD R4, R18, 0x4, R15 ;  /* 0x0000000412048824 */ /* 0x010fe200078e020f */
[----:B------:R-:W-:Y:S05]  /*13e0*/  @!P0 LDS R5, [R15] ;  /* 0x000000000f058984 */ /* 0x000fea0000000800 */
[----:B------:R-:W4:Y:S02]  /*13f0*/  @!P0 LDS R4, [R4] ;  /* 0x0000000004048984 */ /* 0x000f240000000800 */
[----:B----4-:R-:W-:-:S05]  /*1400*/  @!P0 FMNMX R6, R4, R5, !PT ;  /* 0x0000000504068209 */ /* 0x010fca0007800000 */
[----:B------:R4:W-:Y:S01]  /*1410*/  @!P0 STS [R15], R6 ;  /* 0x000000060f008388 */ /* 0x0009e20000000800 */
[----:B------:R-:W-:Y:S01]  /*1420*/  BAR.SYNC.DEFER_BLOCKING 0x0 ;  /* 0x0000000000007b1d */ /* 0x000fe20000010000 */
[----:B------:R-:W-:Y:S02]  /*1430*/  ISETP.GT.U32.AND P0, PT, R18, 0x3, PT ;  /* 0x000000031200780c */ /* 0x000fe40003f04070 */
[----:B------:R-:W-:-:S11]  /*1440*/  SHF.R.U32.HI R18, RZ, 0x1, R18 ;  /* 0x00000001ff127819 */ /* 0x000fd60000011612 */
[----:B----4-:R-:W-:Y:S05]  /*1450*/  @P0 BRA `(.L_x_15) ;  /* 0xfffffffc00d80947 */ /* 0x010fea000383ffff */
.L_x_14:
[----:B------:R-:W-:Y:S01]  /*1460*/  BSSY.RECONVERGENT B0, `(.L_x_16) ;  /* 0x0000008000007945 */ /* 0x000fe20003800200 */
[----:B----4-:R-:W-:-:S03]  /*1470*/  IMAD.MOV.U32 R4, RZ, RZ, -0x800000 ;  /* 0xff800000ff047424 */ /* 0x010fc600078e00ff */
[----:B------:R-:W-:Y:S05]  /*1480*/  @P2 BRA `(.L_x_17) ;  /* 0x0000000000142947 */ /* 0x000fea0003800000 */
[----:B------:R-:W-:Y:S01]  /*1490*/  ISETP.GE.U32.AND P0, PT, R0, 0x2, PT ;  /* 0x000000020000780c */ /* 0x000fe20003f06070 */
[----:B------:R-:W4:-:S12]  /*14a0*/  LDS R4, [R15] ;  /* 0x000000000f047984 */ /* 0x000f180000000800 */
[----:B------:R-:W5:Y:S01]  /*14b0*/  @P0 LDS R5, [R15+0x4] ;  /* 0x000004000f050984 */ /* 0x000f620000000800 */
[----:B----4-:R-:W-:-:S04]  /*14c0*/  FMNMX R4, R4, -INF , !PT ;  /* 0xff80000004047809 */ /* 0x010fc80007800000 */
[----:B-----5:R-:W-:-:S07]  /*14d0*/  @P0 FMNMX R4, R4, R5, !PT ;  /* 0x0000000504040209 */ /* 0x020fce0007800000 */
.L_x_17:
[----:B------:R-:W-:Y:S05]  /*14e0*/  BSYNC.RECONVERGENT B0 ;  /* 0x0000000000007941 */ /* 0x000fea0003800200 */
.L_x_16:
[----:B------:R-:W-:Y:S06]  /*14f0*/  BAR.SYNC.DEFER_BLOCKING 0x0 ;  /* 0x0000000000007b1d */ /* 0x000fec0000010000 */
[----:B------:R-:W-:Y:S05]  /*1500*/  @P1 EXIT ;  /* 0x000000000000194d */ /* 0x000fea0003800000 */
[----:B------:R-:W4:Y:S02]  /*1510*/  LDG.E R5, desc[UR10][R2.64] ;  /* 0x0000000a02057981 */ /* 0x000f24000c1e1900 */
[----:B----4-:R-:W-:-:S05]  /*1520*/  FMNMX R5, R5, R4, !PT ;  /* 0x0000000405057209 */ /* 0x010fca0007800000 */
[----:B------:R-:W-:Y:S01]  /*1530*/  STG.E desc[UR10][R2.64], R5 ;  /* 0x0000000502007986 */ /* 0x000fe2000c10190a */
[----:B------:R-:W-:Y:S05]  /*1540*/  EXIT ;  /* 0x000000000000794d */ /* 0x000fea0003800000 */
.L_x_18:
[----:B------:R-:W-:-:S00]  /*1550*/  BRA `(.L_x_18) ;  /* 0xfffffffc00fc7947 */ /* 0x000fc0000383ffff */
[----:B------:R-:W-:-:S00]  /*1560*/  NOP ;  /* 0x0000000000007918 */ /* 0x000fc00000000000 */
        /* <DEDUP_REMOVED lines=9> */
.L_x_19:


//--------------------- .nv.shared._Z7kernel16TensorIfLi3EES_IfLi2EES_IfLi1EES_IlLi1EE --------------------------
	.section	.nv.shared._Z7kernel16TensorIfLi3EES_IfLi2EES_IfLi1EES_IlLi1EE,"aw",@nobits
	.sectionflags	@""
	.align	16
	.zero		1024


//--------------------- .nv.shared.reserved.0     --------------------------
	.section	.nv.shared.reserved.0,"aw",@nobits
	.weak		__nv_reservedSMEM_offset_0_alias
	.size		__nv_reservedSMEM_offset_0_alias, 0, 64
	.other		__nv_reservedSMEM_offset_0_alias,@"STO_CUDA_RESERVED_SHARED STV_DEFAULT"
__nv_reservedSMEM_offset_0_alias:
	.zero		0
	.zero		64


//--------------------- .nv.constant0._Z7kernel16TensorIfLi3EES_IfLi2EES_IfLi1EES_IlLi1EE --------------------------
	.section	.nv.constant0._Z7kernel16TensorIfLi3EES_IfLi2EES_IfLi1EES_IlLi1EE,"a",@progbits
	.sectionflags	@""
	.align	4
.nv.constant0._Z7kernel16TensorIfLi3EES_IfLi2EES_IfLi1EES_IlLi1EE:
	.zero		984


//--------------------- SYMBOLS --------------------------

	.type		.nv.reservedSmem.offset0,@object
	.size		.nv.reservedSmem.offset0,0x4
	.type		.nv.reservedSmem.cap,@object
	.size		.nv.reservedSmem.cap,0x4
